	.headerflags	@"EF_CUDA_TEXMODE_UNIFIED EF_CUDA_64BIT_ADDRESS EF_CUDA_ACCELERATORS EF_CUDA_SM90 EF_CUDA_VIRTUAL_SM(EF_CUDA_SM90)"
	.elftype	@"ET_EXEC"


//--------------------- .nv.info                  --------------------------
	.section	.nv.info,"",@"SHT_CUDA_INFO"
	.align	4


	//----- nvinfo : EIATTR_REGCOUNT
	.align		4
        /*0000*/ 	.byte	0x04, 0x2f
        /*0002*/ 	.short	(.L_1 - .L_0)
	.align		4
.L_0:
        /*0004*/ 	.word	index@(triton_poi_fused_convolution_relu_29)
        /*0008*/ 	.word	0x0000000c


	//----- nvinfo : EIATTR_MIN_STACK_SIZE
	.align		4
.L_1:
        /*000c*/ 	.byte	0x04, 0x12
        /*000e*/ 	.short	(.L_3 - .L_2)
	.align		4
.L_2:
        /*0010*/ 	.word	index@(triton_poi_fused_convolution_relu_29)
        /*0014*/ 	.word	0x00000000


	//----- nvinfo : EIATTR_FRAME_SIZE
	.align		4
.L_3:
        /*0018*/ 	.byte	0x04, 0x11
        /*001a*/ 	.short	(.L_5 - .L_4)
	.align		4
.L_4:
        /*001c*/ 	.word	index@(triton_poi_fused_convolution_relu_29)
        /*0020*/ 	.word	0x00000000


	//----- nvinfo : EIATTR_MIN_STACK_SIZE
	.align		4
.L_5:
        /*0024*/ 	.byte	0x04, 0x12
        /*0026*/ 	.short	(.L_7 - .L_6)
	.align		4
.L_6:
        /*0028*/ 	.word	index@(triton_poi_fused_convolution_relu_29)
        /*002c*/ 	.word	0x00000000
.L_7:


//--------------------- .nv.info.triton_poi_fused_convolution_relu_29 --------------------------
	.section	.nv.info.triton_poi_fused_convolution_relu_29,"",@"SHT_CUDA_INFO"
	.sectionflags	@""
	.align	4


	//----- nvinfo : EIATTR_CUDA_API_VERSION
	.align		4
        /*0000*/ 	.byte	0x04, 0x37
        /*0002*/ 	.short	(.L_9 - .L_8)
.L_8:
        /*0004*/ 	.word	0x0000007c


	//----- nvinfo : EIATTR_KPARAM_INFO
	.align		4
.L_9:
        /*0008*/ 	.byte	0x04, 0x17
        /*000a*/ 	.short	(.L_11 - .L_10)
.L_10:
        /*000c*/ 	.word	0x00000000
        /*0010*/ 	.short	0x0002
        /*0012*/ 	.short	0x0010
        /*0014*/ 	.byte	0x00, 0xf0, 0x11, 0x00


	//----- nvinfo : EIATTR_KPARAM_INFO
	.align		4
.L_11:
        /*0018*/ 	.byte	0x04, 0x17
        /*001a*/ 	.short	(.L_13 - .L_12)
.L_12:
        /*001c*/ 	.word	0x00000000
        /*0020*/ 	.short	0x0001
        /*0022*/ 	.short	0x0008
        /*0024*/ 	.byte	0x00, 0xf4, 0x21, 0x00


	//----- nvinfo : EIATTR_KPARAM_INFO
	.align		4
.L_13:
        /*0028*/ 	.byte	0x04, 0x17
        /*002a*/ 	.short	(.L_15 - .L_14)
.L_14:
        /*002c*/ 	.word	0x00000000
        /*0030*/ 	.short	0x0000
        /*0032*/ 	.short	0x0000
        /*0034*/ 	.byte	0x00, 0xf4, 0x21, 0x00


	//----- nvinfo : EIATTR_SPARSE_MMA_MASK
	.align		4
.L_15:
        /*0038*/ 	.byte	0x03, 0x50
        /*003a*/ 	.short	0x0000


	//----- nvinfo : EIATTR_MAXREG_COUNT
	.align		4
        /*003c*/ 	.byte	0x03, 0x1b
        /*003e*/ 	.short	0x00ff


	//----- nvinfo : EIATTR_EXIT_INSTR_OFFSETS
	.align		4
        /*0040*/ 	.byte	0x04, 0x1c
        /*0042*/ 	.short	(.L_17 - .L_16)


	//   ....[0]....
.L_16:
        /*0044*/ 	.word	0x000001c0


	//----- nvinfo : EIATTR_REQNTID
	.align		4
.L_17:
        /*0048*/ 	.byte	0x04, 0x10
        /*004a*/ 	.short	(.L_19 - .L_18)
.L_18:
        /*004c*/ 	.word	0x00000080
        /*0050*/ 	.word	0x00000001
        /*0054*/ 	.word	0x00000001


	//----- nvinfo : EIATTR_CBANK_PARAM_SIZE
	.align		4
.L_19:
        /*0058*/ 	.byte	0x03, 0x19
        /*005a*/ 	.short	0x0014


	//----- nvinfo : EIATTR_PARAM_CBANK
	.align		4
        /*005c*/ 	.byte	0x04, 0x0a
        /*005e*/ 	.short	(.L_21 - .L_20)
	.align		4
.L_20:
        /*0060*/ 	.word	index@(.nv.constant0.triton_poi_fused_convolution_relu_29)
        /*0064*/ 	.short	0x0210
        /*0066*/ 	.short	0x0014


	//----- nvinfo : EIATTR_SW_WAR
	.align		4
.L_21:
        /*0068*/ 	.byte	0x04, 0x36
        /*006a*/ 	.short	(.L_23 - .L_22)
.L_22:
        /*006c*/ 	.word	0x00000008
.L_23:


//--------------------- .nv.callgraph             --------------------------
	.section	.nv.callgraph,"",@"SHT_CUDA_CALLGRAPH"
	.align	4
	.sectionentsize	8
	.align		4
        /*0000*/ 	.word	0x00000000
	.align		4
        /*0004*/ 	.word	0xffffffff
	.align		4
        /*0008*/ 	.word	0x00000000
	.align		4
        /*000c*/ 	.word	0xfffffffe
	.align		4
        /*0010*/ 	.word	0x00000000
	.align		4
        /*0014*/ 	.word	0xfffffffd
	.align		4
        /*0018*/ 	.word	0x00000000
	.align		4
        /*001c*/ 	.word	0xfffffffc


//--------------------- .text.triton_poi_fused_convolution_relu_29 --------------------------
	.section	.text.triton_poi_fused_convolution_relu_29,"ax",@progbits
	.align	128
        .global         triton_poi_fused_convolution_relu_29
        .type           triton_poi_fused_convolution_relu_29,@function
        .size           triton_poi_fused_convolution_relu_29,(.L_x_1 - triton_poi_fused_convolution_relu_29)
        .other          triton_poi_fused_convolution_relu_29,@"STO_CUDA_ENTRY STV_DEFAULT"
triton_poi_fused_convolution_relu_29:
.text.triton_poi_fused_convolution_relu_29:
[----:B------:R-:W-:Y:S01]  /*0000*/  LDC R1, c[0x0][0x28] ;  /* 0x00000a00ff017b82 */ /* 0x000fe20000000800 */
[----:B------:R-:W1:Y:S07]  /*0010*/  S2R R0, SR_TID.X ;  /* 0x0000000000007919 */ /* 0x000e6e0000002100 */
[----:B------:R-:W2:Y:S01]  /*0020*/  LDC.64 R4, c[0x0][0x218] ;  /* 0x00008600ff047b82 */ /* 0x000ea20000000a00 */
[----:B------:R-:W-:Y:S01]  /*0030*/  ULDC.64 UR4, c[0x0][0x208] ;  /* 0x0000820000047ab9 */ /* 0x000fe20000000a00 */
[----:B------:R-:W3:Y:S06]  /*0040*/  S2R R7, SR_CTAID.X ;  /* 0x0000000000077919 */ /* 0x000eec0000002500 */
[----:B------:R-:W4:Y:S01]  /*0050*/  LDC.64 R2, c[0x0][0x210] ;  /* 0x00008400ff027b82 */ /* 0x000f220000000a00 */
[----:B-1----:R-:W-:Y:S01]  /*0060*/  IMAD.SHL.U32 R0, R0, 0x2, RZ ;  /* 0x0000000200007824 */ /* 0x002fe200078e00ff */
[----:B---3--:R-:W-:-:S04]  /*0070*/  SHF.R.S32.HI R6, RZ, 0x17, R7 ;  /* 0x00000017ff067819 */ /* 0x008fc80000011407 */
[----:B------:R-:W-:Y:S02]  /*0080*/  LOP3.LUT R0, R0, 0xfe, RZ, 0xc0, !PT ;  /* 0x000000fe00007812 */ /* 0x000fe400078ec0ff */
[----:B------:R-:W-:-:S03]  /*0090*/  SGXT R6, R6, 0x1 ;  /* 0x000000010606781a */ /* 0x000fc60000000200 */
[----:B------:R-:W-:-:S04]  /*00a0*/  IMAD R7, R7, 0x100, R0 ;  /* 0x0000010007077824 */ /* 0x000fc800078e0200 */
[----:B----4-:R-:W-:Y:S01]  /*00b0*/  IMAD.WIDE R2, R7, 0x4, R2 ;  /* 0x0000000407027825 */ /* 0x010fe200078e0202 */
[----:B------:R-:W-:-:S04]  /*00c0*/  LEA.HI R6, R6, R7, RZ, 0x6 ;  /* 0x0000000706067211 */ /* 0x000fc800078f30ff */
[--C-:B------:R-:W-:Y:S02]  /*00d0*/  SHF.R.S32.HI R0, RZ, 0x6, R6.reuse ;  /* 0x00000006ff007819 */ /* 0x100fe40000011406 */
[----:B------:R-:W-:Y:S02]  /*00e0*/  SHF.R.S32.HI R9, RZ, 0x1f, R6 ;  /* 0x0000001fff097819 */ /* 0x000fe40000011406 */
[----:B------:R-:W3:Y:S02]  /*00f0*/  LDG.E.64 R6, desc[UR4][R2.64] ;  /* 0x0000000402067981 */ /* 0x000ee4000c1e1b00 */
[----:B------:R-:W-:-:S04]  /*0100*/  LEA.HI R9, R9, R0, RZ, 0x8 ;  /* 0x0000000009097211 */ /* 0x000fc800078f40ff */
[----:B------:R-:W-:-:S05]  /*0110*/  LOP3.LUT R9, R9, 0xffffff00, RZ, 0xc0, !PT ;  /* 0xffffff0009097812 */ /* 0x000fca00078ec0ff */
[----:B------:R-:W-:-:S04]  /*0120*/  IMAD.IADD R9, R0, 0x1, -R9 ;  /* 0x0000000100097824 */ /* 0x000fc800078e0a09 */
[----:B--2---:R-:W-:-:S06]  /*0130*/  IMAD.WIDE R4, R9, 0x4, R4 ;  /* 0x0000000409047825 */ /* 0x004fcc00078e0204 */
[----:B------:R-:W3:Y:S02]  /*0140*/  LDG.E.EL R4, desc[UR4][R4.64] ;  /* 0x0000000404047981 */ /* 0x000ee4000c2e1900 */
[CC--:B---3--:R-:W-:Y:S01]  /*0150*/  FSETP.GEU.AND P0, PT, R6.reuse, -R4.reuse, PT ;  /* 0x800000040600720b */ /* 0x0c8fe20003f0e000 */
[--C-:B------:R-:W-:Y:S01]  /*0160*/  FADD R6, R6, R4.reuse ;  /* 0x0000000406067221 */ /* 0x100fe20000000000 */
[C---:B------:R-:W-:Y:S01]  /*0170*/  FADD R0, R7.reuse, R4 ;  /* 0x0000000407007221 */ /* 0x040fe20000000000 */
[----:B------:R-:W-:-:S03]  /*0180*/  FSETP.GEU.AND P1, PT, R7, -R4, PT ;  /* 0x800000040700720b */ /* 0x000fc60003f2e000 */
[----:B------:R-:W-:Y:S02]  /*0190*/  FSEL R6, R6, RZ, P0 ;  /* 0x000000ff06067208 */ /* 0x000fe40000000000 */
[----:B------:R-:W-:-:S05]  /*01a0*/  FSEL R7, R0, RZ, P1 ;  /* 0x000000ff00077208 */ /* 0x000fca0000800000 */
[----:B------:R-:W-:Y:S01]  /*01b0*/  STG.E.64 desc[UR4][R2.64], R6 ;  /* 0x0000000602007986 */ /* 0x000fe2000c101b04 */
[----:B------:R-:W-:Y:S05]  /*01c0*/  EXIT ;  /* 0x000000000000794d */ /* 0x000fea0003800000 */
.L_x_0:
[----:B------:R-:W-:-:S00]  /*01d0*/  BRA `(.L_x_0) ;  /* 0xfffffffc00fc7947 */ /* 0x000fc0000383ffff */
[----:B------:R-:W-:-:S00]  /*01e0*/  NOP ;  /* 0x0000000000007918 */ /* 0x000fc00000000000 */
        /* <DEDUP_REMOVED lines=9> */
.L_x_1:


//--------------------- .nv.constant0.triton_poi_fused_convolution_relu_29 --------------------------
	.section	.nv.constant0.triton_poi_fused_convolution_relu_29,"a",@progbits
	.sectionflags	@""
	.align	4
.nv.constant0.triton_poi_fused_convolution_relu_29:
	.zero		548
